//
// Generated by NVIDIA NVVM Compiler
//
// Compiler Build ID: CL-36424714
// Cuda compilation tools, release 13.0, V13.0.88
// Based on NVVM 20.0.0
//

.version 9.0
.target sm_100
.address_size 64

	// .globl	_Z8gpu_HeatPfS_i
// _ZZ10gpu_ReducePfE5sdata has been demoted

.visible .entry _Z8gpu_HeatPfS_i(
	.param .u64 .ptr .align 1 _Z8gpu_HeatPfS_i_param_0,
	.param .u64 .ptr .align 1 _Z8gpu_HeatPfS_i_param_1,
	.param .u32 _Z8gpu_HeatPfS_i_param_2
)
{
	.reg .pred 	%p<2>;
	.reg .b32 	%r<19>;
	.reg .b32 	%f<9>;
	.reg .b64 	%rd<13>;

	ld.param.u64 	%rd1, [_Z8gpu_HeatPfS_i_param_0];
	ld.param.u64 	%rd2, [_Z8gpu_HeatPfS_i_param_1];
	ld.param.u32 	%r5, [_Z8gpu_HeatPfS_i_param_2];
	mov.u32 	%r6, %tid.x;
	mov.u32 	%r7, %ntid.x;
	mov.u32 	%r8, %ctaid.x;
	mad.lo.s32 	%r1, %r7, %r8, %r6;
	add.s32 	%r2, %r1, 1;
	mov.u32 	%r9, %tid.y;
	mov.u32 	%r10, %ntid.y;
	mov.u32 	%r11, %ctaid.y;
	mad.lo.s32 	%r3, %r10, %r11, %r9;
	add.s32 	%r4, %r3, 1;
	add.s32 	%r12, %r5, -1;
	max.s32 	%r13, %r4, %r2;
	setp.ge.s32 	%p1, %r13, %r12;
	@%p1 bra 	$L__BB0_2;
	cvta.to.global.u64 	%rd3, %rd1;
	cvta.to.global.u64 	%rd4, %rd2;
	mad.lo.s32 	%r14, %r5, %r4, %r1;
	mul.wide.s32 	%rd5, %r14, 4;
	add.s64 	%rd6, %rd3, %rd5;
	ld.global.f32 	%f1, [%rd6];
	ld.global.f32 	%f2, [%rd6+8];
	add.f32 	%f3, %f1, %f2;
	mad.lo.s32 	%r15, %r5, %r3, %r2;
	mul.wide.s32 	%rd7, %r15, 4;
	add.s64 	%rd8, %rd3, %rd7;
	ld.global.f32 	%f4, [%rd8];
	add.f32 	%f5, %f3, %f4;
	shl.b32 	%r16, %r5, 1;
	add.s32 	%r17, %r15, %r16;
	mul.wide.s32 	%rd9, %r17, 4;
	add.s64 	%rd10, %rd3, %rd9;
	ld.global.f32 	%f6, [%rd10];
	add.f32 	%f7, %f5, %f6;
	mul.f32 	%f8, %f7, 0f3E800000;
	add.s32 	%r18, %r14, 1;
	mul.wide.s32 	%rd11, %r18, 4;
	add.s64 	%rd12, %rd4, %rd11;
	st.global.f32 	[%rd12], %f8;
$L__BB0_2:
	ret;

}
	// .globl	_Z8gpu_DiffPfS_i
.visible .entry _Z8gpu_DiffPfS_i(
	.param .u64 .ptr .align 1 _Z8gpu_DiffPfS_i_param_0,
	.param .u64 .ptr .align 1 _Z8gpu_DiffPfS_i_param_1,
	.param .u32 _Z8gpu_DiffPfS_i_param_2
)
{
	.reg .pred 	%p<10>;
	.reg .b32 	%r<18>;
	.reg .b32 	%f<5>;
	.reg .b64 	%rd<12>;

	ld.param.u64 	%rd3, [_Z8gpu_DiffPfS_i_param_0];
	ld.param.u64 	%rd2, [_Z8gpu_DiffPfS_i_param_1];
	ld.param.u32 	%r5, [_Z8gpu_DiffPfS_i_param_2];
	cvta.to.global.u64 	%rd1, %rd3;
	mov.u32 	%r6, %tid.x;
	mov.u32 	%r7, %ntid.x;
	mov.u32 	%r8, %ctaid.x;
	mad.lo.s32 	%r1, %r7, %r8, %r6;
	mov.u32 	%r9, %tid.y;
	mov.u32 	%r10, %ntid.y;
	mov.u32 	%r11, %ctaid.y;
	mad.lo.s32 	%r12, %r10, %r11, %r9;
	setp.ne.s32 	%p1, %r12, 0;
	add.s32 	%r3, %r5, -1;
	setp.ne.s32 	%p2, %r12, %r3;
	and.pred  	%p3, %p1, %p2;
	@%p3 bra 	$L__BB1_3;
	setp.ge.s32 	%p9, %r1, %r5;
	@%p9 bra 	$L__BB1_8;
	mad.lo.s32 	%r16, %r5, %r12, %r1;
	mul.wide.s32 	%rd10, %r16, 4;
	add.s64 	%rd11, %rd1, %rd10;
	mov.b32 	%r17, 0;
	st.global.u32 	[%rd11], %r17;
	bra.uni 	$L__BB1_8;
$L__BB1_3:
	setp.ge.s32 	%p4, %r12, %r5;
	@%p4 bra 	$L__BB1_8;
	setp.ne.s32 	%p5, %r1, 0;
	setp.ne.s32 	%p6, %r1, %r3;
	and.pred  	%p7, %p5, %p6;
	@%p7 bra 	$L__BB1_6;
	mad.lo.s32 	%r14, %r5, %r12, %r1;
	mul.wide.u32 	%rd8, %r14, 4;
	add.s64 	%rd9, %rd1, %rd8;
	mov.b32 	%r15, 0;
	st.global.u32 	[%rd9], %r15;
	bra.uni 	$L__BB1_8;
$L__BB1_6:
	setp.ge.s32 	%p8, %r1, %r5;
	@%p8 bra 	$L__BB1_8;
	mad.lo.s32 	%r13, %r5, %r12, %r1;
	cvta.to.global.u64 	%rd4, %rd2;
	mul.wide.s32 	%rd5, %r13, 4;
	add.s64 	%rd6, %rd4, %rd5;
	ld.global.f32 	%f1, [%rd6];
	add.s64 	%rd7, %rd1, %rd5;
	ld.global.f32 	%f2, [%rd7];
	sub.f32 	%f3, %f1, %f2;
	mul.f32 	%f4, %f3, %f3;
	st.global.f32 	[%rd7], %f4;
$L__BB1_8:
	ret;

}
	// .globl	_Z10gpu_ReducePf
.visible .entry _Z10gpu_ReducePf(
	.param .u64 .ptr .align 1 _Z10gpu_ReducePf_param_0
)
{
	.reg .pred 	%p<5>;
	.reg .b32 	%r<24>;
	.reg .b32 	%f<4>;
	.reg .b64 	%rd<5>;
	// demoted variable
	.shared .align 4 .b8 _ZZ10gpu_ReducePfE5sdata[1024];
	ld.param.u64 	%rd2, [_Z10gpu_ReducePf_param_0];
	cvta.to.global.u64 	%rd1, %rd2;
	mov.u32 	%r6, %ctaid.x;
	mov.u32 	%r1, %ntid.x;
	mov.u32 	%r2, %tid.x;
	mad.lo.s32 	%r7, %r6, %r1, %r2;
	mul.wide.s32 	%rd3, %r7, 4;
	add.s64 	%rd4, %rd1, %rd3;
	ld.global.f32 	%f1, [%rd4];
	cvt.rzi.s32.f32 	%r8, %f1;
	shl.b32 	%r9, %r2, 2;
	mov.u32 	%r10, _ZZ10gpu_ReducePfE5sdata;
	add.s32 	%r11, %r10, %r9;
	st.shared.u32 	[%r11], %r8;
	bar.sync 	0;
	setp.lt.u32 	%p1, %r1, 2;
	@%p1 bra 	$L__BB2_5;
	mov.b32 	%r23, 1;
$L__BB2_2:
	shl.b32 	%r4, %r23, 1;
	mul.lo.s32 	%r5, %r4, %r2;
	setp.ge.u32 	%p2, %r5, %r1;
	@%p2 bra 	$L__BB2_4;
	add.s32 	%r13, %r5, %r23;
	shl.b32 	%r14, %r13, 2;
	add.s32 	%r16, %r10, %r14;
	ld.shared.u32 	%r17, [%r16];
	shl.b32 	%r18, %r5, 2;
	add.s32 	%r19, %r10, %r18;
	ld.shared.u32 	%r20, [%r19];
	add.s32 	%r21, %r20, %r17;
	st.shared.u32 	[%r19], %r21;
$L__BB2_4:
	bar.sync 	0;
	setp.lt.u32 	%p3, %r4, %r1;
	mov.u32 	%r23, %r4;
	@%p3 bra 	$L__BB2_2;
$L__BB2_5:
	setp.ne.s32 	%p4, %r2, 0;
	@%p4 bra 	$L__BB2_7;
	ld.shared.u32 	%r22, [_ZZ10gpu_ReducePfE5sdata];
	cvt.rn.f32.s32 	%f2, %r22;
	atom.global.add.f32 	%f3, [%rd1], %f2;
$L__BB2_7:
	ret;

}


// ===== COMPILED SASS (sm_100) =====

	.target	sm_100

	.elftype	@"ET_EXEC"


//--------------------- .note.nv.tkinfo           --------------------------
	.section	.note.nv.tkinfo,"",@"SHT_NOTE"
	.sectionflags	@"SHF_NOTE_NV_TKINFO"
	.tkinfo
        /*0018*/ 	.word	0x00000002
        /*0030*/ 	.string	""
        /*0030*/ 	.string	"ptxas"
        /*0030*/ 	.string	"Cuda compilation tools, release 13.0, V13.0.88"
        /*0030*/ 	.string	"Build cuda_13.0.r13.0/compiler.36424714_0"
        /*0030*/ 	.string	"-arch sm_100 -m 64 "



//--------------------- .note.nv.cuinfo           --------------------------
	.section	.note.nv.cuinfo,"",@"SHT_NOTE"
	.sectionflags	@"SHF_NOTE_NV_CUINFO"
        /*0018*/ 	.short	0x0002
        /*001a*/ 	.short	0x0064
        /*001c*/ 	.short	0x0082
	.zero		2


//--------------------- .nv.info                  --------------------------
	.section	.nv.info,"",@"SHT_CUDA_INFO"
	.align	4


	//----- nvinfo : EIATTR_REGCOUNT
	.align		4
        /*0000*/ 	.byte	0x04, 0x2f
        /*0002*/ 	.short	(.L_1 - .L_0)
	.align		4
.L_0:
        /*0004*/ 	.word	index@(_Z8gpu_HeatPfS_i)
        /*0008*/ 	.word	0x00000010


	//----- nvinfo : EIATTR_FRAME_SIZE
	.align		4
.L_1:
        /*000c*/ 	.byte	0x04, 0x11
        /*000e*/ 	.short	(.L_3 - .L_2)
	.align		4
.L_2:
        /*0010*/ 	.word	index@(_Z8gpu_HeatPfS_i)
        /*0014*/ 	.word	0x00000000


	//----- nvinfo : EIATTR_REGCOUNT
	.align		4
.L_3:
        /*0018*/ 	.byte	0x04, 0x2f
        /*001a*/ 	.short	(.L_5 - .L_4)
	.align		4
.L_4:
        /*001c*/ 	.word	index@(_Z8gpu_DiffPfS_i)
        /*0020*/ 	.word	0x0000000a


	//----- nvinfo : EIATTR_FRAME_SIZE
	.align		4
.L_5:
        /*0024*/ 	.byte	0x04, 0x11
        /*0026*/ 	.short	(.L_7 - .L_6)
	.align		4
.L_6:
        /*0028*/ 	.word	index@(_Z8gpu_DiffPfS_i)
        /*002c*/ 	.word	0x00000000


	//----- nvinfo : EIATTR_REGCOUNT
	.align		4
.L_7:
        /*0030*/ 	.byte	0x04, 0x2f
        /*0032*/ 	.short	(.L_9 - .L_8)
	.align		4
.L_8:
        /*0034*/ 	.word	index@(_Z10gpu_ReducePf)
        /*0038*/ 	.word	0x0000000a


	//----- nvinfo : EIATTR_FRAME_SIZE
	.align		4
.L_9:
        /*003c*/ 	.byte	0x04, 0x11
        /*003e*/ 	.short	(.L_11 - .L_10)
	.align		4
.L_10:
        /*0040*/ 	.word	index@(_Z10gpu_ReducePf)
        /*0044*/ 	.word	0x00000000


	//----- nvinfo : EIATTR_MIN_STACK_SIZE
	.align		4
.L_11:
        /*0048*/ 	.byte	0x04, 0x12
        /*004a*/ 	.short	(.L_13 - .L_12)
	.align		4
.L_12:
        /*004c*/ 	.word	index@(_Z10gpu_ReducePf)
        /*0050*/ 	.word	0x00000000


	//----- nvinfo : EIATTR_MIN_STACK_SIZE
	.align		4
.L_13:
        /*0054*/ 	.byte	0x04, 0x12
        /*0056*/ 	.short	(.L_15 - .L_14)
	.align		4
.L_14:
        /*0058*/ 	.word	index@(_Z8gpu_DiffPfS_i)
        /*005c*/ 	.word	0x00000000


	//----- nvinfo : EIATTR_MIN_STACK_SIZE
	.align		4
.L_15:
        /*0060*/ 	.byte	0x04, 0x12
        /*0062*/ 	.short	(.L_17 - .L_16)
	.align		4
.L_16:
        /*0064*/ 	.word	index@(_Z8gpu_HeatPfS_i)
        /*0068*/ 	.word	0x00000000
.L_17:


//--------------------- .nv.compat                --------------------------
	.section	.nv.compat,"",@"SHT_CUDA_COMPAT_INFO"
	.align	4
        /*0000*/ 	.byte	0x02, 0x09, 0x00, 0x00, 0x02, 0x02, 0x01, 0x00, 0x02, 0x05, 0x05, 0x00, 0x03, 0x07, 0x01, 0x01
        /*0010*/ 	.byte	0x02, 0x03, 0x00, 0x00, 0x02, 0x06, 0x01, 0x00, 0x04, 0x0b, 0x08, 0x00, 0x09, 0x00, 0x00, 0x00
        /*0020*/ 	.byte	0x00, 0x00, 0x00, 0x00


//--------------------- .nv.info._Z10gpu_ReducePf --------------------------
	.section	.nv.info._Z10gpu_ReducePf,"",@"SHT_CUDA_INFO"
	.sectionflags	@""
	.align	4


	//----- nvinfo : EIATTR_CUDA_API_VERSION
	.align		4
        /*0000*/ 	.byte	0x04, 0x37
        /*0002*/ 	.short	(.L_19 - .L_18)
.L_18:
        /*0004*/ 	.word	0x00000082


	//----- nvinfo : EIATTR_KPARAM_INFO
	.align		4
.L_19:
        /*0008*/ 	.byte	0x04, 0x17
        /*000a*/ 	.short	(.L_21 - .L_20)
.L_20:
        /*000c*/ 	.word	0x00000000
        /*0010*/ 	.short	0x0000
        /*0012*/ 	.short	0x0000
        /*0014*/ 	.byte	0x00, 0xf5, 0x21, 0x00


	//----- nvinfo : EIATTR_SPARSE_MMA_MASK
	.align		4
.L_21:
        /*0018*/ 	.byte	0x03, 0x50
        /*001a*/ 	.short	0x0000


	//----- nvinfo : EIATTR_MAXREG_COUNT
	.align		4
        /*001c*/ 	.byte	0x03, 0x1b
        /*001e*/ 	.short	0x00ff


	//----- nvinfo : EIATTR_NUM_BARRIERS
	.align		4
        /*0020*/ 	.byte	0x02, 0x4c
        /*0022*/ 	.byte	0x01
	.zero		1


	//----- nvinfo : EIATTR_MERCURY_ISA_VERSION
	.align		4
        /*0024*/ 	.byte	0x03, 0x5f
        /*0026*/ 	.short	0x0101


	//----- nvinfo : EIATTR_VRC_CTA_INIT_COUNT
	.align		4
        /*0028*/ 	.byte	0x02, 0x4a
	.zero		1
	.zero		1


	//----- nvinfo : EIATTR_EXIT_INSTR_OFFSETS
	.align		4
        /*002c*/ 	.byte	0x04, 0x1c
        /*002e*/ 	.short	(.L_23 - .L_22)


	//   ....[0]....
.L_22:
        /*0030*/ 	.word	0x00000220


	//   ....[1]....
        /*0034*/ 	.word	0x000002a0


	//----- nvinfo : EIATTR_CBANK_PARAM_SIZE
	.align		4
.L_23:
        /*0038*/ 	.byte	0x03, 0x19
        /*003a*/ 	.short	0x0008


	//----- nvinfo : EIATTR_PARAM_CBANK
	.align		4
        /*003c*/ 	.byte	0x04, 0x0a
        /*003e*/ 	.short	(.L_25 - .L_24)
	.align		4
.L_24:
        /*0040*/ 	.word	index@(.nv.constant0._Z10gpu_ReducePf)
        /*0044*/ 	.short	0x0380
        /*0046*/ 	.short	0x0008


	//----- nvinfo : EIATTR_SW_WAR
	.align		4
.L_25:
        /*0048*/ 	.byte	0x04, 0x36
        /*004a*/ 	.short	(.L_27 - .L_26)
.L_26:
        /*004c*/ 	.word	0x00000008
.L_27:


//--------------------- .nv.info._Z8gpu_DiffPfS_i --------------------------
	.section	.nv.info._Z8gpu_DiffPfS_i,"",@"SHT_CUDA_INFO"
	.sectionflags	@""
	.align	4


	//----- nvinfo : EIATTR_CUDA_API_VERSION
	.align		4
        /*0000*/ 	.byte	0x04, 0x37
        /*0002*/ 	.short	(.L_29 - .L_28)
.L_28:
        /*0004*/ 	.word	0x00000082


	//----- nvinfo : EIATTR_KPARAM_INFO
	.align		4
.L_29:
        /*0008*/ 	.byte	0x04, 0x17
        /*000a*/ 	.short	(.L_31 - .L_30)
.L_30:
        /*000c*/ 	.word	0x00000000
        /*0010*/ 	.short	0x0002
        /*0012*/ 	.short	0x0010
        /*0014*/ 	.byte	0x00, 0xf0, 0x11, 0x00


	//----- nvinfo : EIATTR_KPARAM_INFO
	.align		4
.L_31:
        /*0018*/ 	.byte	0x04, 0x17
        /*001a*/ 	.short	(.L_33 - .L_32)
.L_32:
        /*001c*/ 	.word	0x00000000
        /*0020*/ 	.short	0x0001
        /*0022*/ 	.short	0x0008
        /*0024*/ 	.byte	0x00, 0xf5, 0x21, 0x00


	//----- nvinfo : EIATTR_KPARAM_INFO
	.align		4
.L_33:
        /*0028*/ 	.byte	0x04, 0x17
        /*002a*/ 	.short	(.L_35 - .L_34)
.L_34:
        /*002c*/ 	.word	0x00000000
        /*0030*/ 	.short	0x0000
        /*0032*/ 	.short	0x0000
        /*0034*/ 	.byte	0x00, 0xf5, 0x21, 0x00


	//----- nvinfo : EIATTR_SPARSE_MMA_MASK
	.align		4
.L_35:
        /*0038*/ 	.byte	0x03, 0x50
        /*003a*/ 	.short	0x0000


	//----- nvinfo : EIATTR_MAXREG_COUNT
	.align		4
        /*003c*/ 	.byte	0x03, 0x1b
        /*003e*/ 	.short	0x00ff


	//----- nvinfo : EIATTR_MERCURY_ISA_VERSION
	.align		4
        /*0040*/ 	.byte	0x03, 0x5f
        /*0042*/ 	.short	0x0101


	//----- nvinfo : EIATTR_VRC_CTA_INIT_COUNT
	.align		4
        /*0044*/ 	.byte	0x02, 0x4a
	.zero		1
	.zero		1


	//----- nvinfo : EIATTR_EXIT_INSTR_OFFSETS
	.align		4
        /*0048*/ 	.byte	0x04, 0x1c
        /*004a*/ 	.short	(.L_37 - .L_36)


	//   ....[0]....
.L_36:
        /*004c*/ 	.word	0x00000100


	//   ....[1]....
        /*0050*/ 	.word	0x00000150


	//   ....[2]....
        /*0054*/ 	.word	0x00000170


	//   ....[3]....
        /*0058*/ 	.word	0x000001e0


	//   ....[4]....
        /*005c*/ 	.word	0x00000200


	//   ....[5]....
        /*0060*/ 	.word	0x000002b0


	//----- nvinfo : EIATTR_CRS_STACK_SIZE
	.align		4
.L_37:
        /*0064*/ 	.byte	0x04, 0x1e
        /*0066*/ 	.short	(.L_39 - .L_38)
.L_38:
        /*0068*/ 	.word	0x00000000


	//----- nvinfo : EIATTR_CBANK_PARAM_SIZE
	.align		4
.L_39:
        /*006c*/ 	.byte	0x03, 0x19
        /*006e*/ 	.short	0x0014


	//----- nvinfo : EIATTR_PARAM_CBANK
	.align		4
        /*0070*/ 	.byte	0x04, 0x0a
        /*0072*/ 	.short	(.L_41 - .L_40)
	.align		4
.L_40:
        /*0074*/ 	.word	index@(.nv.constant0._Z8gpu_DiffPfS_i)
        /*0078*/ 	.short	0x0380
        /*007a*/ 	.short	0x0014


	//----- nvinfo : EIATTR_SW_WAR
	.align		4
.L_41:
        /*007c*/ 	.byte	0x04, 0x36
        /*007e*/ 	.short	(.L_43 - .L_42)
.L_42:
        /*0080*/ 	.word	0x00000008
.L_43:


//--------------------- .nv.info._Z8gpu_HeatPfS_i --------------------------
	.section	.nv.info._Z8gpu_HeatPfS_i,"",@"SHT_CUDA_INFO"
	.sectionflags	@""
	.align	4


	//----- nvinfo : EIATTR_CUDA_API_VERSION
	.align		4
        /*0000*/ 	.byte	0x04, 0x37
        /*0002*/ 	.short	(.L_45 - .L_44)
.L_44:
        /*0004*/ 	.word	0x00000082


	//----- nvinfo : EIATTR_KPARAM_INFO
	.align		4
.L_45:
        /*0008*/ 	.byte	0x04, 0x17
        /*000a*/ 	.short	(.L_47 - .L_46)
.L_46:
        /*000c*/ 	.word	0x00000000
        /*0010*/ 	.short	0x0002
        /*0012*/ 	.short	0x0010
        /*0014*/ 	.byte	0x00, 0xf0, 0x11, 0x00


	//----- nvinfo : EIATTR_KPARAM_INFO
	.align		4
.L_47:
        /*0018*/ 	.byte	0x04, 0x17
        /*001a*/ 	.short	(.L_49 - .L_48)
.L_48:
        /*001c*/ 	.word	0x00000000
        /*0020*/ 	.short	0x0001
        /*0022*/ 	.short	0x0008
        /*0024*/ 	.byte	0x00, 0xf5, 0x21, 0x00


	//----- nvinfo : EIATTR_KPARAM_INFO
	.align		4
.L_49:
        /*0028*/ 	.byte	0x04, 0x17
        /*002a*/ 	.short	(.L_51 - .L_50)
.L_50:
        /*002c*/ 	.word	0x00000000
        /*0030*/ 	.short	0x0000
        /*0032*/ 	.short	0x0000
        /*0034*/ 	.byte	0x00, 0xf5, 0x21, 0x00


	//----- nvinfo : EIATTR_SPARSE_MMA_MASK
	.align		4
.L_51:
        /*0038*/ 	.byte	0x03, 0x50
        /*003a*/ 	.short	0x0000


	//----- nvinfo : EIATTR_MAXREG_COUNT
	.align		4
        /*003c*/ 	.byte	0x03, 0x1b
        /*003e*/ 	.short	0x00ff


	//----- nvinfo : EIATTR_MERCURY_ISA_VERSION
	.align		4
        /*0040*/ 	.byte	0x03, 0x5f
        /*0042*/ 	.short	0x0101


	//----- nvinfo : EIATTR_VRC_CTA_INIT_COUNT
	.align		4
        /*0044*/ 	.byte	0x02, 0x4a
	.zero		1
	.zero		1


	//----- nvinfo : EIATTR_EXIT_INSTR_OFFSETS
	.align		4
        /*0048*/ 	.byte	0x04, 0x1c
        /*004a*/ 	.short	(.L_53 - .L_52)


	//   ....[0]....
.L_52:
        /*004c*/ 	.word	0x000000f0


	//   ....[1]....
        /*0050*/ 	.word	0x00000240


	//----- nvinfo : EIATTR_CBANK_PARAM_SIZE
	.align		4
.L_53:
        /*0054*/ 	.byte	0x03, 0x19
        /*0056*/ 	.short	0x0014


	//----- nvinfo : EIATTR_PARAM_CBANK
	.align		4
        /*0058*/ 	.byte	0x04, 0x0a
        /*005a*/ 	.short	(.L_55 - .L_54)
	.align		4
.L_54:
        /*005c*/ 	.word	index@(.nv.constant0._Z8gpu_HeatPfS_i)
        /*0060*/ 	.short	0x0380
        /*0062*/ 	.short	0x0014


	//----- nvinfo : EIATTR_SW_WAR
	.align		4
.L_55:
        /*0064*/ 	.byte	0x04, 0x36
        /*0066*/ 	.short	(.L_57 - .L_56)
.L_56:
        /*0068*/ 	.word	0x00000008
.L_57:


//--------------------- .nv.callgraph             --------------------------
	.section	.nv.callgraph,"",@"SHT_CUDA_CALLGRAPH"
	.align	4
	.sectionentsize	8
	.align		4
        /*0000*/ 	.word	0x00000000
	.align		4
        /*0004*/ 	.word	0xffffffff
	.align		4
        /*0008*/ 	.word	0x00000000
	.align		4
        /*000c*/ 	.word	0xfffffffe
	.align		4
        /*0010*/ 	.word	0x00000000
	.align		4
        /*0014*/ 	.word	0xfffffffd
	.align		4
        /*0018*/ 	.word	0x00000000
	.align		4
        /*001c*/ 	.word	0xfffffffc


//--------------------- .text._Z10gpu_ReducePf    --------------------------
	.section	.text._Z10gpu_ReducePf,"ax",@progbits
	.align	128
        .global         _Z10gpu_ReducePf
        .type           _Z10gpu_ReducePf,@function
        .size           _Z10gpu_ReducePf,(.L_x_6 - _Z10gpu_ReducePf)
        .other          _Z10gpu_ReducePf,@"STO_CUDA_ENTRY STV_DEFAULT"
_Z10gpu_ReducePf:
.text._Z10gpu_ReducePf:
[----:B------:R-:W-:Y:S01]  /*0000*/  LDC R1, c[0x0][0x37c] ;  /* 0x0000df00ff017b82 */ /* 0x000fe20000000800 */
[----:B------:R-:W0:Y:S07]  /*0010*/  S2R R7, SR_TID.X ;  /* 0x0000000000077919 */ /* 0x000e2e0000002100 */
[----:B------:R-:W0:Y:S01]  /*0020*/  S2UR UR4, SR_CTAID.X ;  /* 0x00000000000479c3 */ /* 0x000e220000002500 */
[----:B------:R-:W1:Y:S07]  /*0030*/  LDCU.64 UR8, c[0x0][0x358] ;  /* 0x00006b00ff0877ac */ /* 0x000e6e0008000a00 */
[----:B------:R-:W0:Y:S08]  /*0040*/  LDC R4, c[0x0][0x360] ;  /* 0x0000d800ff047b82 */ /* 0x000e300000000800 */
[----:B------:R-:W2:Y:S01]  /*0050*/  LDC.64 R2, c[0x0][0x380] ;  /* 0x0000e000ff027b82 */ /* 0x000ea20000000a00 */
[----:B0-----:R-:W-:-:S04]  /*0060*/  IMAD R5, R4, UR4, R7 ;  /* 0x0000000404057c24 */ /* 0x001fc8000f8e0207 */
[----:B--2---:R-:W-:-:S06]  /*0070*/  IMAD.WIDE R2, R5, 0x4, R2 ;  /* 0x0000000405027825 */ /* 0x004fcc00078e0202 */
[----:B-1----:R-:W2:Y:S01]  /*0080*/  LDG.E R2, desc[UR8][R2.64] ;  /* 0x0000000802027981 */ /* 0x002ea2000c1e1900 */
[----:B------:R-:W0:Y:S01]  /*0090*/  S2UR UR5, SR_CgaCtaId ;  /* 0x00000000000579c3 */ /* 0x000e220000008800 */
[----:B------:R-:W-:Y:S01]  /*00a0*/  UMOV UR4, 0x400 ;  /* 0x0000040000047882 */ /* 0x000fe20000000000 */
[----:B------:R-:W-:Y:S02]  /*00b0*/  ISETP.GE.U32.AND P1, PT, R4, 0x2, PT ;  /* 0x000000020400780c */ /* 0x000fe40003f26070 */
[----:B------:R-:W-:Y:S01]  /*00c0*/  ISETP.NE.AND P0, PT, R7, RZ, PT ;  /* 0x000000ff0700720c */ /* 0x000fe20003f05270 */
[----:B0-----:R-:W-:-:S06]  /*00d0*/  ULEA UR4, UR5, UR4, 0x18 ;  /* 0x0000000405047291 */ /* 0x001fcc000f8ec0ff */
[----:B------:R-:W-:Y:S01]  /*00e0*/  LEA R5, R7, UR4, 0x2 ;  /* 0x0000000407057c11 */ /* 0x000fe2000f8e10ff */
[----:B--2---:R-:W0:Y:S04]  /*00f0*/  F2I.TRUNC.NTZ R0, R2 ;  /* 0x0000000200007305 */ /* 0x004e28000020f100 */
[----:B0-----:R0:W-:Y:S01]  /*0100*/  STS [R5], R0 ;  /* 0x0000000005007388 */ /* 0x0011e20000000800 */
[----:B------:R-:W-:Y:S06]  /*0110*/  BAR.SYNC.DEFER_BLOCKING 0x0 ;  /* 0x0000000000007b1d */ /* 0x000fec0000010000 */
[----:B------:R-:W-:Y:S05]  /*0120*/  @!P1 BRA `(.L_x_0) ;  /* 0x00000000003c9947 */ /* 0x000fea0003800000 */
[----:B------:R-:W-:-:S05]  /*0130*/  UMOV UR5, 0x1 ;  /* 0x0000000100057882 */ /* 0x000fca0000000000 */
.L_x_1:
[----:B------:R-:W-:-:S06]  /*0140*/  USHF.L.U32 UR6, UR5, 0x1, URZ ;  /* 0x0000000105067899 */ /* 0x000fcc00080006ff */
[----:B------:R-:W-:-:S05]  /*0150*/  IMAD R3, R7, UR6, RZ ;  /* 0x0000000607037c24 */ /* 0x000fca000f8e02ff */
[----:B------:R-:W-:-:S13]  /*0160*/  ISETP.GE.U32.AND P1, PT, R3, R4, PT ;  /* 0x000000040300720c */ /* 0x000fda0003f26070 */
[C---:B0-----:R-:W-:Y:S01]  /*0170*/  @!P1 VIADD R0, R3.reuse, UR5 ;  /* 0x0000000503009c36 */ /* 0x041fe20008000000 */
[----:B------:R-:W-:Y:S01]  /*0180*/  @!P1 LEA R2, R3, UR4, 0x2 ;  /* 0x0000000403029c11 */ /* 0x000fe2000f8e10ff */
[----:B------:R-:W-:-:S03]  /*0190*/  UMOV UR5, UR6 ;  /* 0x0000000600057c82 */ /* 0x000fc60008000000 */
[----:B------:R-:W-:Y:S01]  /*01a0*/  @!P1 LEA R0, R0, UR4, 0x2 ;  /* 0x0000000400009c11 */ /* 0x000fe2000f8e10ff */
[----:B------:R-:W-:Y:S05]  /*01b0*/  @!P1 LDS R3, [R2] ;  /* 0x0000000002039984 */ /* 0x000fea0000000800 */
[----:B------:R-:W0:Y:S02]  /*01c0*/  @!P1 LDS R0, [R0] ;  /* 0x0000000000009984 */ /* 0x000e240000000800 */
[----:B0-----:R-:W-:-:S05]  /*01d0*/  @!P1 IMAD.IADD R3, R0, 0x1, R3 ;  /* 0x0000000100039824 */ /* 0x001fca00078e0203 */
[----:B------:R1:W-:Y:S01]  /*01e0*/  @!P1 STS [R2], R3 ;  /* 0x0000000302009388 */ /* 0x0003e20000000800 */
[----:B------:R-:W-:Y:S01]  /*01f0*/  BAR.SYNC.DEFER_BLOCKING 0x0 ;  /* 0x0000000000007b1d */ /* 0x000fe20000010000 */
[----:B------:R-:W-:-:S13]  /*0200*/  ISETP.LE.U32.AND P1, PT, R4, UR6, PT ;  /* 0x0000000604007c0c */ /* 0x000fda000bf23070 */
[----:B-1----:R-:W-:Y:S05]  /*0210*/  @!P1 BRA `(.L_x_1) ;  /* 0xfffffffc00c89947 */ /* 0x002fea000383ffff */
.L_x_0:
[----:B------:R-:W-:Y:S05]  /*0220*/  @P0 EXIT ;  /* 0x000000000000094d */ /* 0x000fea0003800000 */
[----:B------:R-:W1:Y:S01]  /*0230*/  S2UR UR5, SR_CgaCtaId ;  /* 0x00000000000579c3 */ /* 0x000e620000008800 */
[----:B------:R-:W-:-:S07]  /*0240*/  UMOV UR4, 0x400 ;  /* 0x0000040000047882 */ /* 0x000fce0000000000 */
[----:B------:R-:W2:Y:S01]  /*0250*/  LDC.64 R2, c[0x0][0x380] ;  /* 0x0000e000ff027b82 */ /* 0x000ea20000000a00 */
[----:B-1----:R-:W-:-:S09]  /*0260*/  ULEA UR4, UR5, UR4, 0x18 ;  /* 0x0000000405047291 */ /* 0x002fd2000f8ec0ff */
[----:B0-----:R-:W0:Y:S02]  /*0270*/  LDS R0, [UR4] ;  /* 0x00000004ff007984 */ /* 0x001e240008000800 */
[----:B0-----:R-:W-:-:S05]  /*0280*/  I2FP.F32.S32 R5, R0 ;  /* 0x0000000000057245 */ /* 0x001fca0000201400 */
[----:B--2---:R-:W-:Y:S01]  /*0290*/  REDG.E.ADD.F32.FTZ.RN.STRONG.GPU desc[UR8][R2.64], R5 ;  /* 0x00000005020079a6 */ /* 0x004fe2000c12f308 */
[----:B------:R-:W-:Y:S05]  /*02a0*/  EXIT ;  /* 0x000000000000794d */ /* 0x000fea0003800000 */
.L_x_2:
[----:B------:R-:W-:-:S00]  /*02b0*/  BRA `(.L_x_2) ;  /* 0xfffffffc00fc7947 */ /* 0x000fc0000383ffff */
[----:B------:R-:W-:-:S00]  /*02c0*/  NOP ;  /* 0x0000000000007918 */ /* 0x000fc00000000000 */
        /* <DEDUP_REMOVED lines=11> */
.L_x_6:


//--------------------- .text._Z8gpu_DiffPfS_i    --------------------------
	.section	.text._Z8gpu_DiffPfS_i,"ax",@progbits
	.align	128
        .global         _Z8gpu_DiffPfS_i
        .type           _Z8gpu_DiffPfS_i,@function
        .size           _Z8gpu_DiffPfS_i,(.L_x_7 - _Z8gpu_DiffPfS_i)
        .other          _Z8gpu_DiffPfS_i,@"STO_CUDA_ENTRY STV_DEFAULT"
_Z8gpu_DiffPfS_i:
.text._Z8gpu_DiffPfS_i:
[----:B------:R-:W-:Y:S01]  /*0000*/  LDC R1, c[0x0][0x37c] ;  /* 0x0000df00ff017b82 */ /* 0x000fe20000000800 */
[----:B------:R-:W0:Y:S01]  /*0010*/  S2R R7, SR_TID.Y ;  /* 0x0000000000077919 */ /* 0x000e220000002200 */
[----:B------:R-:W1:Y:S01]  /*0020*/  LDCU UR5, c[0x0][0x360] ;  /* 0x00006c00ff0577ac */ /* 0x000e620008000800 */
[----:B------:R-:W0:Y:S01]  /*0030*/  S2R R2, SR_CTAID.Y ;  /* 0x0000000000027919 */ /* 0x000e220000002600 */
[----:B------:R-:W2:Y:S01]  /*0040*/  LDCU UR8, c[0x0][0x390] ;  /* 0x00007200ff0877ac */ /* 0x000ea20008000800 */
[----:B------:R-:W1:Y:S01]  /*0050*/  S2R R0, SR_TID.X ;  /* 0x0000000000007919 */ /* 0x000e620000002100 */
[----:B------:R-:W0:Y:S01]  /*0060*/  LDCU UR6, c[0x0][0x364] ;  /* 0x00006c80ff0677ac */ /* 0x000e220008000800 */
[----:B------:R-:W1:Y:S01]  /*0070*/  S2R R3, SR_CTAID.X ;  /* 0x0000000000037919 */ /* 0x000e620000002500 */
[----:B--2---:R-:W-:Y:S01]  /*0080*/  UIADD3 UR4, UPT, UPT, UR8, -0x1, URZ ;  /* 0xffffffff08047890 */ /* 0x004fe2000fffe0ff */
[----:B0-----:R-:W-:Y:S01]  /*0090*/  IMAD R7, R2, UR6, R7 ;  /* 0x0000000602077c24 */ /* 0x001fe2000f8e0207 */
[----:B------:R-:W0:Y:S04]  /*00a0*/  LDCU.64 UR6, c[0x0][0x358] ;  /* 0x00006b00ff0677ac */ /* 0x000e280008000a00 */
[----:B------:R-:W-:-:S02]  /*00b0*/  ISETP.NE.AND P0, PT, R7, UR4, PT ;  /* 0x0000000407007c0c */ /* 0x000fc4000bf05270 */
[----:B------:R-:W-:Y:S01]  /*00c0*/  ISETP.NE.AND P1, PT, R7, RZ, PT ;  /* 0x000000ff0700720c */ /* 0x000fe20003f25270 */
[----:B-1----:R-:W-:-:S12]  /*00d0*/  IMAD R0, R3, UR5, R0 ;  /* 0x0000000503007c24 */ /* 0x002fd8000f8e0200 */
[----:B0-----:R-:W-:Y:S05]  /*00e0*/  @P0 BRA P1, `(.L_x_3) ;  /* 0x00000000001c0947 */ /* 0x001fea0000800000 */
[----:B------:R-:W-:-:S13]  /*00f0*/  ISETP.GE.AND P0, PT, R0, UR8, PT ;  /* 0x0000000800007c0c */ /* 0x000fda000bf06270 */
[----:B------:R-:W-:Y:S05]  /*0100*/  @P0 EXIT ;  /* 0x000000000000094d */ /* 0x000fea0003800000 */
[----:B------:R-:W0:Y:S01]  /*0110*/  LDC.64 R2, c[0x0][0x380] ;  /* 0x0000e000ff027b82 */ /* 0x000e220000000a00 */
[----:B------:R-:W-:-:S04]  /*0120*/  IMAD R7, R7, UR8, R0 ;  /* 0x0000000807077c24 */ /* 0x000fc8000f8e0200 */
[----:B0-----:R-:W-:-:S05]  /*0130*/  IMAD.WIDE R2, R7, 0x4, R2 ;  /* 0x0000000407027825 */ /* 0x001fca00078e0202 */
[----:B------:R-:W-:Y:S01]  /*0140*/  STG.E desc[UR6][R2.64], RZ ;  /* 0x000000ff02007986 */ /* 0x000fe2000c101906 */
[----:B------:R-:W-:Y:S05]  /*0150*/  EXIT ;  /* 0x000000000000794d */ /* 0x000fea0003800000 */
.L_x_3:
[----:B------:R-:W-:-:S13]  /*0160*/  ISETP.GE.AND P0, PT, R7, UR8, PT ;  /* 0x0000000807007c0c */ /* 0x000fda000bf06270 */
[----:B------:R-:W-:Y:S05]  /*0170*/  @P0 EXIT ;  /* 0x000000000000094d */ /* 0x000fea0003800000 */
[----:B------:R-:W-:-:S04]  /*0180*/  ISETP.NE.AND P0, PT, R0, UR4, PT ;  /* 0x0000000400007c0c */ /* 0x000fc8000bf05270 */
[----:B------:R-:W-:-:S13]  /*0190*/  ISETP.NE.AND P0, PT, R0, RZ, P0 ;  /* 0x000000ff0000720c */ /* 0x000fda0000705270 */
[----:B------:R-:W0:Y:S01]  /*01a0*/  @!P0 LDC.64 R2, c[0x0][0x380] ;  /* 0x0000e000ff028b82 */ /* 0x000e220000000a00 */
[----:B------:R-:W-:-:S04]  /*01b0*/  @!P0 IMAD R5, R7, UR8, R0 ;  /* 0x0000000807058c24 */ /* 0x000fc8000f8e0200 */
[----:B0-----:R-:W-:-:S05]  /*01c0*/  @!P0 IMAD.WIDE.U32 R2, R5, 0x4, R2 ;  /* 0x0000000405028825 */ /* 0x001fca00078e0002 */
[----:B------:R0:W-:Y:S01]  /*01d0*/  @!P0 STG.E desc[UR6][R2.64], RZ ;  /* 0x000000ff02008986 */ /* 0x0001e2000c101906 */
[----:B------:R-:W-:Y:S05]  /*01e0*/  @!P0 EXIT ;  /* 0x000000000000894d */ /* 0x000fea0003800000 */
[----:B------:R-:W-:-:S13]  /*01f0*/  ISETP.GE.AND P0, PT, R0, UR8, PT ;  /* 0x0000000800007c0c */ /* 0x000fda000bf06270 */
[----:B------:R-:W-:Y:S05]  /*0200*/  @P0 EXIT ;  /* 0x000000000000094d */ /* 0x000fea0003800000 */
[----:B0-----:R-:W0:Y:S01]  /*0210*/  LDC.64 R2, c[0x0][0x388] ;  /* 0x0000e200ff027b82 */ /* 0x001e220000000a00 */
[----:B------:R-:W-:-:S07]  /*0220*/  IMAD R7, R7, UR8, R0 ;  /* 0x0000000807077c24 */ /* 0x000fce000f8e0200 */
[----:B------:R-:W1:Y:S01]  /*0230*/  LDC.64 R4, c[0x0][0x380] ;  /* 0x0000e000ff047b82 */ /* 0x000e620000000a00 */
[----:B0-----:R-:W-:-:S06]  /*0240*/  IMAD.WIDE R2, R7, 0x4, R2 ;  /* 0x0000000407027825 */ /* 0x001fcc00078e0202 */
[----:B------:R-:W2:Y:S01]  /*0250*/  LDG.E R2, desc[UR6][R2.64] ;  /* 0x0000000602027981 */ /* 0x000ea2000c1e1900 */
[----:B-1----:R-:W-:-:S05]  /*0260*/  IMAD.WIDE R4, R7, 0x4, R4 ;  /* 0x0000000407047825 */ /* 0x002fca00078e0204 */
[----:B------:R-:W2:Y:S02]  /*0270*/  LDG.E R7, desc[UR6][R4.64] ;  /* 0x0000000604077981 */ /* 0x000ea4000c1e1900 */
[----:B--2---:R-:W-:-:S04]  /*0280*/  FADD R7, R2, -R7 ;  /* 0x8000000702077221 */ /* 0x004fc80000000000 */
[----:B------:R-:W-:-:S05]  /*0290*/  FMUL R7, R7, R7 ;  /* 0x0000000707077220 */ /* 0x000fca0000400000 */
[----:B------:R-:W-:Y:S01]  /*02a0*/  STG.E desc[UR6][R4.64], R7 ;  /* 0x0000000704007986 */ /* 0x000fe2000c101906 */
[----:B------:R-:W-:Y:S05]  /*02b0*/  EXIT ;  /* 0x000000000000794d */ /* 0x000fea0003800000 */
.L_x_4:
        /* <DEDUP_REMOVED lines=12> */
.L_x_7:


//--------------------- .text._Z8gpu_HeatPfS_i    --------------------------
	.section	.text._Z8gpu_HeatPfS_i,"ax",@progbits
	.align	128
        .global         _Z8gpu_HeatPfS_i
        .type           _Z8gpu_HeatPfS_i,@function
        .size           _Z8gpu_HeatPfS_i,(.L_x_8 - _Z8gpu_HeatPfS_i)
        .other          _Z8gpu_HeatPfS_i,@"STO_CUDA_ENTRY STV_DEFAULT"
_Z8gpu_HeatPfS_i:
.text._Z8gpu_HeatPfS_i:
[----:B------:R-:W-:Y:S01]  /*0000*/  LDC R1, c[0x0][0x37c] ;  /* 0x0000df00ff017b82 */ /* 0x000fe20000000800 */
[----:B------:R-:W0:Y:S01]  /*0010*/  S2R R0, SR_TID.X ;  /* 0x0000000000007919 */ /* 0x000e220000002100 */
[----:B------:R-:W0:Y:S06]  /*0020*/  LDCU UR4, c[0x0][0x360] ;  /* 0x00006c00ff0477ac */ /* 0x000e2c0008000800 */
[----:B------:R-:W1:Y:S01]  /*0030*/  LDC R8, c[0x0][0x390] ;  /* 0x0000e400ff087b82 */ /* 0x000e620000000800 */
[----:B------:R-:W0:Y:S01]  /*0040*/  S2R R3, SR_CTAID.X ;  /* 0x0000000000037919 */ /* 0x000e220000002500 */
[----:B------:R-:W2:Y:S01]  /*0050*/  LDCU UR5, c[0x0][0x364] ;  /* 0x00006c80ff0577ac */ /* 0x000ea20008000800 */
[----:B------:R-:W2:Y:S01]  /*0060*/  S2R R2, SR_TID.Y ;  /* 0x0000000000027919 */ /* 0x000ea20000002200 */
[----:B------:R-:W2:Y:S01]  /*0070*/  S2R R5, SR_CTAID.Y ;  /* 0x0000000000057919 */ /* 0x000ea20000002600 */
[----:B-1----:R-:W-:Y:S01]  /*0080*/  IADD3 R4, PT, PT, R8, -0x1, RZ ;  /* 0xffffffff08047810 */ /* 0x002fe20007ffe0ff */
[----:B0-----:R-:W-:-:S02]  /*0090*/  IMAD R0, R3, UR4, R0 ;  /* 0x0000000403007c24 */ /* 0x001fc4000f8e0200 */
[----:B--2---:R-:W-:-:S03]  /*00a0*/  IMAD R3, R5, UR5, R2 ;  /* 0x0000000505037c24 */ /* 0x004fc6000f8e0202 */
[----:B------:R-:W-:Y:S02]  /*00b0*/  IADD3 R2, PT, PT, R0, 0x1, RZ ;  /* 0x0000000100027810 */ /* 0x000fe40007ffe0ff */
[----:B------:R-:W-:-:S04]  /*00c0*/  IADD3 R5, PT, PT, R3, 0x1, RZ ;  /* 0x0000000103057810 */ /* 0x000fc80007ffe0ff */
[----:B------:R-:W-:-:S04]  /*00d0*/  VIMNMX R7, PT, PT, R2, R5, !PT ;  /* 0x0000000502077248 */ /* 0x000fc80007fe0100 */
[----:B------:R-:W-:-:S13]  /*00e0*/  ISETP.GE.AND P0, PT, R7, R4, PT ;  /* 0x000000040700720c */ /* 0x000fda0003f06270 */
[----:B------:R-:W-:Y:S05]  /*00f0*/  @P0 EXIT ;  /* 0x000000000000094d */ /* 0x000fea0003800000 */
[----:B------:R-:W0:Y:S01]  /*0100*/  LDC.64 R6, c[0x0][0x380] ;  /* 0x0000e000ff067b82 */ /* 0x000e220000000a00 */
[----:B------:R-:W1:Y:S01]  /*0110*/  LDCU.64 UR4, c[0x0][0x358] ;  /* 0x00006b00ff0477ac */ /* 0x000e620008000a00 */
[-C--:B------:R-:W-:Y:S02]  /*0120*/  IMAD R11, R5, R8.reuse, R0 ;  /* 0x00000008050b7224 */ /* 0x080fe400078e0200 */
[----:B------:R-:W-:-:S05]  /*0130*/  IMAD R5, R3, R8, R2 ;  /* 0x0000000803057224 */ /* 0x000fca00078e0202 */
[----:B------:R-:W-:Y:S01]  /*0140*/  LEA R9, R8, R5, 0x1 ;  /* 0x0000000508097211 */ /* 0x000fe200078e08ff */
[----:B0-----:R-:W-:-:S04]  /*0150*/  IMAD.WIDE R2, R11, 0x4, R6 ;  /* 0x000000040b027825 */ /* 0x001fc800078e0206 */
[--C-:B------:R-:W-:Y:S01]  /*0160*/  IMAD.WIDE R4, R5, 0x4, R6.reuse ;  /* 0x0000000405047825 */ /* 0x100fe200078e0206 */
[----:B-1----:R-:W2:Y:S04]  /*0170*/  LDG.E R0, desc[UR4][R2.64] ;  /* 0x0000000402007981 */ /* 0x002ea8000c1e1900 */
[----:B------:R-:W2:Y:S01]  /*0180*/  LDG.E R13, desc[UR4][R2.64+0x8] ;  /* 0x00000804020d7981 */ /* 0x000ea2000c1e1900 */
[----:B------:R-:W-:Y:S02]  /*0190*/  IMAD.WIDE R6, R9, 0x4, R6 ;  /* 0x0000000409067825 */ /* 0x000fe400078e0206 */
[----:B------:R-:W0:Y:S01]  /*01a0*/  LDC.64 R8, c[0x0][0x388] ;  /* 0x0000e200ff087b82 */ /* 0x000e220000000a00 */
[----:B------:R-:W3:Y:S04]  /*01b0*/  LDG.E R5, desc[UR4][R4.64] ;  /* 0x0000000404057981 */ /* 0x000ee8000c1e1900 */
[----:B------:R-:W4:Y:S01]  /*01c0*/  LDG.E R7, desc[UR4][R6.64] ;  /* 0x0000000406077981 */ /* 0x000f22000c1e1900 */
[----:B------:R-:W-:-:S05]  /*01d0*/  IADD3 R11, PT, PT, R11, 0x1, RZ ;  /* 0x000000010b0b7810 */ /* 0x000fca0007ffe0ff */
[----:B0-----:R-:W-:-:S04]  /*01e0*/  IMAD.WIDE R8, R11, 0x4, R8 ;  /* 0x000000040b087825 */ /* 0x001fc800078e0208 */
[----:B--2---:R-:W-:-:S04]  /*01f0*/  FADD R0, R0, R13 ;  /* 0x0000000d00007221 */ /* 0x004fc80000000000 */
[----:B---3--:R-:W-:-:S04]  /*0200*/  FADD R0, R0, R5 ;  /* 0x0000000500007221 */ /* 0x008fc80000000000 */
[----:B----4-:R-:W-:-:S04]  /*0210*/  FADD R0, R0, R7 ;  /* 0x0000000700007221 */ /* 0x010fc80000000000 */
[----:B------:R-:W-:-:S05]  /*0220*/  FMUL R11, R0, 0.25 ;  /* 0x3e800000000b7820 */ /* 0x000fca0000400000 */
[----:B------:R-:W-:Y:S01]  /*0230*/  STG.E desc[UR4][R8.64], R11 ;  /* 0x0000000b08007986 */ /* 0x000fe2000c101904 */
[----:B------:R-:W-:Y:S05]  /*0240*/  EXIT ;  /* 0x000000000000794d */ /* 0x000fea0003800000 */
.L_x_5:
        /* <DEDUP_REMOVED lines=11> */
.L_x_8:


//--------------------- .nv.shared._Z10gpu_ReducePf --------------------------
	.section	.nv.shared._Z10gpu_ReducePf,"aw",@nobits
	.sectionflags	@""
	.align	4
.nv.shared._Z10gpu_ReducePf:
	.zero		2048


//--------------------- .nv.shared.reserved.0     --------------------------
	.section	.nv.shared.reserved.0,"aw",@nobits
	.weak		__nv_reservedSMEM_offset_0_alias
	.size		__nv_reservedSMEM_offset_0_alias, 0, 64
	.other		__nv_reservedSMEM_offset_0_alias,@"STO_CUDA_RESERVED_SHARED STV_DEFAULT"
__nv_reservedSMEM_offset_0_alias:
	.zero		0
	.zero		64


//--------------------- .nv.constant0._Z10gpu_ReducePf --------------------------
	.section	.nv.constant0._Z10gpu_ReducePf,"a",@progbits
	.sectionflags	@""
	.align	4
.nv.constant0._Z10gpu_ReducePf:
	.zero		904


//--------------------- .nv.constant0._Z8gpu_DiffPfS_i --------------------------
	.section	.nv.constant0._Z8gpu_DiffPfS_i,"a",@progbits
	.sectionflags	@""
	.align	4
.nv.constant0._Z8gpu_DiffPfS_i:
	.zero		916


//--------------------- .nv.constant0._Z8gpu_HeatPfS_i --------------------------
	.section	.nv.constant0._Z8gpu_HeatPfS_i,"a",@progbits
	.sectionflags	@""
	.align	4
.nv.constant0._Z8gpu_HeatPfS_i:
	.zero		916


//--------------------- SYMBOLS --------------------------

	.type		.nv.reservedSmem.offset0,@object
	.size		.nv.reservedSmem.offset0,0x4
	.type		.nv.reservedSmem.cap,@object
	.size		.nv.reservedSmem.cap,0x4
